//
// Generated by NVIDIA NVVM Compiler
//
// Compiler Build ID: CL-36424714
// Cuda compilation tools, release 13.0, V13.0.88
// Based on NVVM 20.0.0
//

.version 9.0
.target sm_100
.address_size 64

	// .globl	_Z9schedulerPiS_S_iiS_S_ii

.visible .entry _Z9schedulerPiS_S_iiS_S_ii(
	.param .u64 .ptr .align 1 _Z9schedulerPiS_S_iiS_S_ii_param_0,
	.param .u64 .ptr .align 1 _Z9schedulerPiS_S_iiS_S_ii_param_1,
	.param .u64 .ptr .align 1 _Z9schedulerPiS_S_iiS_S_ii_param_2,
	.param .u32 _Z9schedulerPiS_S_iiS_S_ii_param_3,
	.param .u32 _Z9schedulerPiS_S_iiS_S_ii_param_4,
	.param .u64 .ptr .align 1 _Z9schedulerPiS_S_iiS_S_ii_param_5,
	.param .u64 .ptr .align 1 _Z9schedulerPiS_S_iiS_S_ii_param_6,
	.param .u32 _Z9schedulerPiS_S_iiS_S_ii_param_7,
	.param .u32 _Z9schedulerPiS_S_iiS_S_ii_param_8
)
{
	.reg .pred 	%p<3>;
	.reg .b32 	%r<11>;
	.reg .b64 	%rd<19>;

	ld.param.u64 	%rd1, [_Z9schedulerPiS_S_iiS_S_ii_param_0];
	ld.param.u64 	%rd2, [_Z9schedulerPiS_S_iiS_S_ii_param_1];
	ld.param.u64 	%rd3, [_Z9schedulerPiS_S_iiS_S_ii_param_2];
	ld.param.u32 	%r3, [_Z9schedulerPiS_S_iiS_S_ii_param_3];
	ld.param.u64 	%rd4, [_Z9schedulerPiS_S_iiS_S_ii_param_5];
	ld.param.u64 	%rd5, [_Z9schedulerPiS_S_iiS_S_ii_param_6];
	ld.param.u32 	%r4, [_Z9schedulerPiS_S_iiS_S_ii_param_8];
	cvta.to.global.u64 	%rd6, %rd5;
	mov.u32 	%r1, %ctaid.x;
	mul.wide.u32 	%rd7, %r1, 4;
	add.s64 	%rd8, %rd6, %rd7;
	ld.global.u32 	%r5, [%rd8];
	setp.ne.s32 	%p1, %r5, 1;
	@%p1 bra 	$L__BB0_3;
	cvta.to.global.u64 	%rd9, %rd4;
	mov.u32 	%r6, %tid.x;
	add.s64 	%rd11, %rd9, %rd7;
	ld.global.u32 	%r7, [%rd11];
	mad.lo.s32 	%r2, %r7, %r4, %r6;
	setp.ge.s32 	%p2, %r2, %r3;
	@%p2 bra 	$L__BB0_3;
	cvta.to.global.u64 	%rd12, %rd1;
	mul.wide.s32 	%rd13, %r2, 4;
	add.s64 	%rd14, %rd12, %rd13;
	ld.global.u32 	%r8, [%rd14];
	cvta.to.global.u64 	%rd15, %rd2;
	add.s64 	%rd16, %rd15, %rd13;
	ld.global.u32 	%r9, [%rd16];
	add.s32 	%r10, %r9, %r8;
	cvta.to.global.u64 	%rd17, %rd3;
	add.s64 	%rd18, %rd17, %rd13;
	st.global.u32 	[%rd18], %r10;
$L__BB0_3:
	ret;

}


// ===== COMPILED SASS (sm_100) =====

	.target	sm_100

	.elftype	@"ET_EXEC"


//--------------------- .note.nv.tkinfo           --------------------------
	.section	.note.nv.tkinfo,"",@"SHT_NOTE"
	.sectionflags	@"SHF_NOTE_NV_TKINFO"
	.tkinfo
        /*0018*/ 	.word	0x00000002
        /*0030*/ 	.string	""
        /*0030*/ 	.string	"ptxas"
        /*0030*/ 	.string	"Cuda compilation tools, release 13.0, V13.0.88"
        /*0030*/ 	.string	"Build cuda_13.0.r13.0/compiler.36424714_0"
        /*0030*/ 	.string	"-arch sm_100 -m 64 "



//--------------------- .note.nv.cuinfo           --------------------------
	.section	.note.nv.cuinfo,"",@"SHT_NOTE"
	.sectionflags	@"SHF_NOTE_NV_CUINFO"
        /*0018*/ 	.short	0x0002
        /*001a*/ 	.short	0x0064
        /*001c*/ 	.short	0x0082
	.zero		2


//--------------------- .nv.info                  --------------------------
	.section	.nv.info,"",@"SHT_CUDA_INFO"
	.align	4


	//----- nvinfo : EIATTR_REGCOUNT
	.align		4
        /*0000*/ 	.byte	0x04, 0x2f
        /*0002*/ 	.short	(.L_1 - .L_0)
	.align		4
.L_0:
        /*0004*/ 	.word	index@(_Z9schedulerPiS_S_iiS_S_ii)
        /*0008*/ 	.word	0x0000000c


	//----- nvinfo : EIATTR_FRAME_SIZE
	.align		4
.L_1:
        /*000c*/ 	.byte	0x04, 0x11
        /*000e*/ 	.short	(.L_3 - .L_2)
	.align		4
.L_2:
        /*0010*/ 	.word	index@(_Z9schedulerPiS_S_iiS_S_ii)
        /*0014*/ 	.word	0x00000000


	//----- nvinfo : EIATTR_MIN_STACK_SIZE
	.align		4
.L_3:
        /*0018*/ 	.byte	0x04, 0x12
        /*001a*/ 	.short	(.L_5 - .L_4)
	.align		4
.L_4:
        /*001c*/ 	.word	index@(_Z9schedulerPiS_S_iiS_S_ii)
        /*0020*/ 	.word	0x00000000
.L_5:


//--------------------- .nv.compat                --------------------------
	.section	.nv.compat,"",@"SHT_CUDA_COMPAT_INFO"
	.align	4
        /*0000*/ 	.byte	0x02, 0x09, 0x00, 0x00, 0x02, 0x02, 0x01, 0x00, 0x02, 0x05, 0x05, 0x00, 0x03, 0x07, 0x01, 0x01
        /*0010*/ 	.byte	0x02, 0x03, 0x00, 0x00, 0x02, 0x06, 0x01, 0x00, 0x04, 0x0b, 0x08, 0x00, 0x09, 0x00, 0x00, 0x00
        /*0020*/ 	.byte	0x00, 0x00, 0x00, 0x00


//--------------------- .nv.info._Z9schedulerPiS_S_iiS_S_ii --------------------------
	.section	.nv.info._Z9schedulerPiS_S_iiS_S_ii,"",@"SHT_CUDA_INFO"
	.sectionflags	@""
	.align	4


	//----- nvinfo : EIATTR_CUDA_API_VERSION
	.align		4
        /*0000*/ 	.byte	0x04, 0x37
        /*0002*/ 	.short	(.L_7 - .L_6)
.L_6:
        /*0004*/ 	.word	0x00000082


	//----- nvinfo : EIATTR_KPARAM_INFO
	.align		4
.L_7:
        /*0008*/ 	.byte	0x04, 0x17
        /*000a*/ 	.short	(.L_9 - .L_8)
.L_8:
        /*000c*/ 	.word	0x00000000
        /*0010*/ 	.short	0x0008
        /*0012*/ 	.short	0x0034
        /*0014*/ 	.byte	0x00, 0xf0, 0x11, 0x00


	//----- nvinfo : EIATTR_KPARAM_INFO
	.align		4
.L_9:
        /*0018*/ 	.byte	0x04, 0x17
        /*001a*/ 	.short	(.L_11 - .L_10)
.L_10:
        /*001c*/ 	.word	0x00000000
        /*0020*/ 	.short	0x0007
        /*0022*/ 	.short	0x0030
        /*0024*/ 	.byte	0x00, 0xf0, 0x11, 0x00


	//----- nvinfo : EIATTR_KPARAM_INFO
	.align		4
.L_11:
        /*0028*/ 	.byte	0x04, 0x17
        /*002a*/ 	.short	(.L_13 - .L_12)
.L_12:
        /*002c*/ 	.word	0x00000000
        /*0030*/ 	.short	0x0006
        /*0032*/ 	.short	0x0028
        /*0034*/ 	.byte	0x00, 0xf5, 0x21, 0x00


	//----- nvinfo : EIATTR_KPARAM_INFO
	.align		4
.L_13:
        /*0038*/ 	.byte	0x04, 0x17
        /*003a*/ 	.short	(.L_15 - .L_14)
.L_14:
        /*003c*/ 	.word	0x00000000
        /*0040*/ 	.short	0x0005
        /*0042*/ 	.short	0x0020
        /*0044*/ 	.byte	0x00, 0xf5, 0x21, 0x00


	//----- nvinfo : EIATTR_KPARAM_INFO
	.align		4
.L_15:
        /*0048*/ 	.byte	0x04, 0x17
        /*004a*/ 	.short	(.L_17 - .L_16)
.L_16:
        /*004c*/ 	.word	0x00000000
        /*0050*/ 	.short	0x0004
        /*0052*/ 	.short	0x001c
        /*0054*/ 	.byte	0x00, 0xf0, 0x11, 0x00


	//----- nvinfo : EIATTR_KPARAM_INFO
	.align		4
.L_17:
        /*0058*/ 	.byte	0x04, 0x17
        /*005a*/ 	.short	(.L_19 - .L_18)
.L_18:
        /*005c*/ 	.word	0x00000000
        /*0060*/ 	.short	0x0003
        /*0062*/ 	.short	0x0018
        /*0064*/ 	.byte	0x00, 0xf0, 0x11, 0x00


	//----- nvinfo : EIATTR_KPARAM_INFO
	.align		4
.L_19:
        /*0068*/ 	.byte	0x04, 0x17
        /*006a*/ 	.short	(.L_21 - .L_20)
.L_20:
        /*006c*/ 	.word	0x00000000
        /*0070*/ 	.short	0x0002
        /*0072*/ 	.short	0x0010
        /*0074*/ 	.byte	0x00, 0xf5, 0x21, 0x00


	//----- nvinfo : EIATTR_KPARAM_INFO
	.align		4
.L_21:
        /*0078*/ 	.byte	0x04, 0x17
        /*007a*/ 	.short	(.L_23 - .L_22)
.L_22:
        /*007c*/ 	.word	0x00000000
        /*0080*/ 	.short	0x0001
        /*0082*/ 	.short	0x0008
        /*0084*/ 	.byte	0x00, 0xf5, 0x21, 0x00


	//----- nvinfo : EIATTR_KPARAM_INFO
	.align		4
.L_23:
        /*0088*/ 	.byte	0x04, 0x17
        /*008a*/ 	.short	(.L_25 - .L_24)
.L_24:
        /*008c*/ 	.word	0x00000000
        /*0090*/ 	.short	0x0000
        /*0092*/ 	.short	0x0000
        /*0094*/ 	.byte	0x00, 0xf5, 0x21, 0x00


	//----- nvinfo : EIATTR_SPARSE_MMA_MASK
	.align		4
.L_25:
        /*0098*/ 	.byte	0x03, 0x50
        /*009a*/ 	.short	0x0000


	//----- nvinfo : EIATTR_MAXREG_COUNT
	.align		4
        /*009c*/ 	.byte	0x03, 0x1b
        /*009e*/ 	.short	0x00ff


	//----- nvinfo : EIATTR_MERCURY_ISA_VERSION
	.align		4
        /*00a0*/ 	.byte	0x03, 0x5f
        /*00a2*/ 	.short	0x0101


	//----- nvinfo : EIATTR_VRC_CTA_INIT_COUNT
	.align		4
        /*00a4*/ 	.byte	0x02, 0x4a
	.zero		1
	.zero		1


	//----- nvinfo : EIATTR_EXIT_INSTR_OFFSETS
	.align		4
        /*00a8*/ 	.byte	0x04, 0x1c
        /*00aa*/ 	.short	(.L_27 - .L_26)


	//   ....[0]....
.L_26:
        /*00ac*/ 	.word	0x00000070


	//   ....[1]....
        /*00b0*/ 	.word	0x00000100


	//   ....[2]....
        /*00b4*/ 	.word	0x000001b0


	//----- nvinfo : EIATTR_CBANK_PARAM_SIZE
	.align		4
.L_27:
        /*00b8*/ 	.byte	0x03, 0x19
        /*00ba*/ 	.short	0x0038


	//----- nvinfo : EIATTR_PARAM_CBANK
	.align		4
        /*00bc*/ 	.byte	0x04, 0x0a
        /*00be*/ 	.short	(.L_29 - .L_28)
	.align		4
.L_28:
        /*00c0*/ 	.word	index@(.nv.constant0._Z9schedulerPiS_S_iiS_S_ii)
        /*00c4*/ 	.short	0x0380
        /*00c6*/ 	.short	0x0038


	//----- nvinfo : EIATTR_SW_WAR
	.align		4
.L_29:
        /*00c8*/ 	.byte	0x04, 0x36
        /*00ca*/ 	.short	(.L_31 - .L_30)
.L_30:
        /*00cc*/ 	.word	0x00000008
.L_31:


//--------------------- .nv.callgraph             --------------------------
	.section	.nv.callgraph,"",@"SHT_CUDA_CALLGRAPH"
	.align	4
	.sectionentsize	8
	.align		4
        /*0000*/ 	.word	0x00000000
	.align		4
        /*0004*/ 	.word	0xffffffff
	.align		4
        /*0008*/ 	.word	0x00000000
	.align		4
        /*000c*/ 	.word	0xfffffffe
	.align		4
        /*0010*/ 	.word	0x00000000
	.align		4
        /*0014*/ 	.word	0xfffffffd
	.align		4
        /*0018*/ 	.word	0x00000000
	.align		4
        /*001c*/ 	.word	0xfffffffc


//--------------------- .text._Z9schedulerPiS_S_iiS_S_ii --------------------------
	.section	.text._Z9schedulerPiS_S_iiS_S_ii,"ax",@progbits
	.align	128
        .global         _Z9schedulerPiS_S_iiS_S_ii
        .type           _Z9schedulerPiS_S_iiS_S_ii,@function
        .size           _Z9schedulerPiS_S_iiS_S_ii,(.L_x_1 - _Z9schedulerPiS_S_iiS_S_ii)
        .other          _Z9schedulerPiS_S_iiS_S_ii,@"STO_CUDA_ENTRY STV_DEFAULT"
_Z9schedulerPiS_S_iiS_S_ii:
.text._Z9schedulerPiS_S_iiS_S_ii:
[----:B------:R-:W-:Y:S01]  /*0000*/  LDC R1, c[0x0][0x37c] ;  /* 0x0000df00ff017b82 */ /* 0x000fe20000000800 */
[----:B------:R-:W0:Y:S07]  /*0010*/  S2R R5, SR_CTAID.X ;  /* 0x0000000000057919 */ /* 0x000e2e0000002500 */
[----:B------:R-:W0:Y:S01]  /*0020*/  LDC.64 R2, c[0x0][0x3a8] ;  /* 0x0000ea00ff027b82 */ /* 0x000e220000000a00 */
[----:B------:R-:W1:Y:S01]  /*0030*/  LDCU.64 UR4, c[0x0][0x358] ;  /* 0x00006b00ff0477ac */ /* 0x000e620008000a00 */
[----:B0-----:R-:W-:-:S06]  /*0040*/  IMAD.WIDE.U32 R2, R5, 0x4, R2 ;  /* 0x0000000405027825 */ /* 0x001fcc00078e0002 */
[----:B-1----:R-:W2:Y:S02]  /*0050*/  LDG.E R2, desc[UR4][R2.64] ;  /* 0x0000000402027981 */ /* 0x002ea4000c1e1900 */
[----:B--2---:R-:W-:-:S13]  /*0060*/  ISETP.NE.AND P0, PT, R2, 0x1, PT ;  /* 0x000000010200780c */ /* 0x004fda0003f05270 */
[----:B------:R-:W-:Y:S05]  /*0070*/  @P0 EXIT ;  /* 0x000000000000094d */ /* 0x000fea0003800000 */
[----:B------:R-:W0:Y:S01]  /*0080*/  LDC.64 R2, c[0x0][0x3a0] ;  /* 0x0000e800ff027b82 */ /* 0x000e220000000a00 */
[----:B------:R-:W1:Y:S01]  /*0090*/  S2R R9, SR_TID.X ;  /* 0x0000000000097919 */ /* 0x000e620000002100 */
[----:B------:R-:W1:Y:S01]  /*00a0*/  LDCU UR6, c[0x0][0x3b4] ;  /* 0x00007680ff0677ac */ /* 0x000e620008000800 */
[----:B------:R-:W2:Y:S01]  /*00b0*/  LDCU UR7, c[0x0][0x398] ;  /* 0x00007300ff0777ac */ /* 0x000ea20008000800 */
[----:B0-----:R-:W-:-:S06]  /*00c0*/  IMAD.WIDE.U32 R2, R5, 0x4, R2 ;  /* 0x0000000405027825 */ /* 0x001fcc00078e0002 */
[----:B------:R-:W1:Y:S02]  /*00d0*/  LDG.E R2, desc[UR4][R2.64] ;  /* 0x0000000402027981 */ /* 0x000e64000c1e1900 */
[----:B-1----:R-:W-:-:S05]  /*00e0*/  IMAD R9, R2, UR6, R9 ;  /* 0x0000000602097c24 */ /* 0x002fca000f8e0209 */
[----:B--2---:R-:W-:-:S13]  /*00f0*/  ISETP.GE.AND P0, PT, R9, UR7, PT ;  /* 0x0000000709007c0c */ /* 0x004fda000bf06270 */
[----:B------:R-:W-:Y:S05]  /*0100*/  @P0 EXIT ;  /* 0x000000000000094d */ /* 0x000fea0003800000 */
[----:B------:R-:W0:Y:S08]  /*0110*/  LDC.64 R2, c[0x0][0x380] ;  /* 0x0000e000ff027b82 */ /* 0x000e300000000a00 */
[----:B------:R-:W1:Y:S08]  /*0120*/  LDC.64 R4, c[0x0][0x388] ;  /* 0x0000e200ff047b82 */ /* 0x000e700000000a00 */
[----:B------:R-:W2:Y:S01]  /*0130*/  LDC.64 R6, c[0x0][0x390] ;  /* 0x0000e400ff067b82 */ /* 0x000ea20000000a00 */
[----:B0-----:R-:W-:-:S06]  /*0140*/  IMAD.WIDE R2, R9, 0x4, R2 ;  /* 0x0000000409027825 */ /* 0x001fcc00078e0202 */
[----:B------:R-:W3:Y:S01]  /*0150*/  LDG.E R2, desc[UR4][R2.64] ;  /* 0x0000000402027981 */ /* 0x000ee2000c1e1900 */
[----:B-1----:R-:W-:-:S06]  /*0160*/  IMAD.WIDE R4, R9, 0x4, R4 ;  /* 0x0000000409047825 */ /* 0x002fcc00078e0204 */
[----:B------:R-:W3:Y:S01]  /*0170*/  LDG.E R5, desc[UR4][R4.64] ;  /* 0x0000000404057981 */ /* 0x000ee2000c1e1900 */
[----:B--2---:R-:W-:Y:S01]  /*0180*/  IMAD.WIDE R6, R9, 0x4, R6 ;  /* 0x0000000409067825 */ /* 0x004fe200078e0206 */
[----:B---3--:R-:W-:-:S05]  /*0190*/  IADD3 R9, PT, PT, R2, R5, RZ ;  /* 0x0000000502097210 */ /* 0x008fca0007ffe0ff */
[----:B------:R-:W-:Y:S01]  /*01a0*/  STG.E desc[UR4][R6.64], R9 ;  /* 0x0000000906007986 */ /* 0x000fe2000c101904 */
[----:B------:R-:W-:Y:S05]  /*01b0*/  EXIT ;  /* 0x000000000000794d */ /* 0x000fea0003800000 */
.L_x_0:
[----:B------:R-:W-:-:S00]  /*01c0*/  BRA `(.L_x_0) ;  /* 0xfffffffc00fc7947 */ /* 0x000fc0000383ffff */
[----:B------:R-:W-:-:S00]  /*01d0*/  NOP ;  /* 0x0000000000007918 */ /* 0x000fc00000000000 */
        /* <DEDUP_REMOVED lines=10> */
.L_x_1:


//--------------------- .nv.shared.reserved.0     --------------------------
	.section	.nv.shared.reserved.0,"aw",@nobits
	.weak		__nv_reservedSMEM_offset_0_alias
	.size		__nv_reservedSMEM_offset_0_alias, 0, 64
	.other		__nv_reservedSMEM_offset_0_alias,@"STO_CUDA_RESERVED_SHARED STV_DEFAULT"
__nv_reservedSMEM_offset_0_alias:
	.zero		0
	.zero		64


//--------------------- .nv.constant0._Z9schedulerPiS_S_iiS_S_ii --------------------------
	.section	.nv.constant0._Z9schedulerPiS_S_iiS_S_ii,"a",@progbits
	.sectionflags	@""
	.align	4
.nv.constant0._Z9schedulerPiS_S_iiS_S_ii:
	.zero		952


//--------------------- SYMBOLS --------------------------

	.type		.nv.reservedSmem.offset0,@object
	.size		.nv.reservedSmem.offset0,0x4
